//
// Generated by NVIDIA NVVM Compiler
//
// Compiler Build ID: CL-36424714
// Cuda compilation tools, release 13.0, V13.0.88
// Based on NVVM 20.0.0
//

.version 9.0
.target sm_100
.address_size 64

	// .globl	_Z16convolution2d_chPKfS0_Pfjjjjjjjjjjjj

.visible .entry _Z16convolution2d_chPKfS0_Pfjjjjjjjjjjjj(
	.param .u64 .ptr .align 1 _Z16convolution2d_chPKfS0_Pfjjjjjjjjjjjj_param_0,
	.param .u64 .ptr .align 1 _Z16convolution2d_chPKfS0_Pfjjjjjjjjjjjj_param_1,
	.param .u64 .ptr .align 1 _Z16convolution2d_chPKfS0_Pfjjjjjjjjjjjj_param_2,
	.param .u32 _Z16convolution2d_chPKfS0_Pfjjjjjjjjjjjj_param_3,
	.param .u32 _Z16convolution2d_chPKfS0_Pfjjjjjjjjjjjj_param_4,
	.param .u32 _Z16convolution2d_chPKfS0_Pfjjjjjjjjjjjj_param_5,
	.param .u32 _Z16convolution2d_chPKfS0_Pfjjjjjjjjjjjj_param_6,
	.param .u32 _Z16convolution2d_chPKfS0_Pfjjjjjjjjjjjj_param_7,
	.param .u32 _Z16convolution2d_chPKfS0_Pfjjjjjjjjjjjj_param_8,
	.param .u32 _Z16convolution2d_chPKfS0_Pfjjjjjjjjjjjj_param_9,
	.param .u32 _Z16convolution2d_chPKfS0_Pfjjjjjjjjjjjj_param_10,
	.param .u32 _Z16convolution2d_chPKfS0_Pfjjjjjjjjjjjj_param_11,
	.param .u32 _Z16convolution2d_chPKfS0_Pfjjjjjjjjjjjj_param_12,
	.param .u32 _Z16convolution2d_chPKfS0_Pfjjjjjjjjjjjj_param_13,
	.param .u32 _Z16convolution2d_chPKfS0_Pfjjjjjjjjjjjj_param_14
)
{
	.reg .pred 	%p<20>;
	.reg .b32 	%r<30>;
	.reg .b32 	%f<5>;
	.reg .b64 	%rd<13>;

	ld.param.u64 	%rd1, [_Z16convolution2d_chPKfS0_Pfjjjjjjjjjjjj_param_0];
	ld.param.u64 	%rd2, [_Z16convolution2d_chPKfS0_Pfjjjjjjjjjjjj_param_1];
	ld.param.u64 	%rd3, [_Z16convolution2d_chPKfS0_Pfjjjjjjjjjjjj_param_2];
	ld.param.u32 	%r9, [_Z16convolution2d_chPKfS0_Pfjjjjjjjjjjjj_param_3];
	ld.param.u32 	%r16, [_Z16convolution2d_chPKfS0_Pfjjjjjjjjjjjj_param_4];
	ld.param.u32 	%r10, [_Z16convolution2d_chPKfS0_Pfjjjjjjjjjjjj_param_5];
	ld.param.u32 	%r11, [_Z16convolution2d_chPKfS0_Pfjjjjjjjjjjjj_param_6];
	ld.param.u32 	%r12, [_Z16convolution2d_chPKfS0_Pfjjjjjjjjjjjj_param_7];
	ld.param.u32 	%r13, [_Z16convolution2d_chPKfS0_Pfjjjjjjjjjjjj_param_8];
	ld.param.u32 	%r14, [_Z16convolution2d_chPKfS0_Pfjjjjjjjjjjjj_param_9];
	ld.param.u32 	%r15, [_Z16convolution2d_chPKfS0_Pfjjjjjjjjjjjj_param_10];
	ld.param.u32 	%r17, [_Z16convolution2d_chPKfS0_Pfjjjjjjjjjjjj_param_11];
	ld.param.u32 	%r18, [_Z16convolution2d_chPKfS0_Pfjjjjjjjjjjjj_param_12];
	ld.param.u32 	%r19, [_Z16convolution2d_chPKfS0_Pfjjjjjjjjjjjj_param_13];
	ld.param.u32 	%r20, [_Z16convolution2d_chPKfS0_Pfjjjjjjjjjjjj_param_14];
	mov.u32 	%r1, %ctaid.x;
	mov.u32 	%r2, %ctaid.y;
	mov.u32 	%r3, %ctaid.z;
	mov.u32 	%r4, %tid.x;
	mov.u32 	%r5, %tid.y;
	mov.u32 	%r6, %tid.z;
	sub.s32 	%r21, %r1, %r19;
	mad.lo.s32 	%r7, %r17, %r4, %r21;
	sub.s32 	%r22, %r2, %r20;
	mad.lo.s32 	%r8, %r18, %r5, %r22;
	setp.ge.u32 	%p1, %r3, %r16;
	setp.ge.u32 	%p2, %r2, %r15;
	or.pred  	%p3, %p1, %p2;
	setp.ge.u32 	%p4, %r1, %r14;
	or.pred  	%p5, %p4, %p3;
	setp.ge.u32 	%p6, %r6, %r9;
	or.pred  	%p7, %p6, %p5;
	setp.ge.u32 	%p8, %r5, %r13;
	or.pred  	%p9, %p8, %p7;
	setp.ge.u32 	%p10, %r4, %r12;
	or.pred  	%p11, %p10, %p9;
	setp.lt.s32 	%p12, %r7, 0;
	or.pred  	%p13, %p11, %p12;
	setp.ge.u32 	%p14, %r7, %r10;
	or.pred  	%p15, %p14, %p13;
	setp.lt.s32 	%p16, %r8, 0;
	or.pred  	%p17, %p16, %p15;
	setp.ge.u32 	%p18, %r8, %r11;
	or.pred  	%p19, %p18, %p17;
	@%p19 bra 	$L__BB0_2;
	cvta.to.global.u64 	%rd4, %rd1;
	cvta.to.global.u64 	%rd5, %rd2;
	cvta.to.global.u64 	%rd6, %rd3;
	mad.lo.s32 	%r23, %r14, %r3, %r1;
	mad.lo.s32 	%r24, %r23, %r15, %r2;
	mul.wide.u32 	%rd7, %r24, 4;
	add.s64 	%rd8, %rd6, %rd7;
	mad.lo.s32 	%r25, %r10, %r6, %r7;
	mad.lo.s32 	%r26, %r25, %r11, %r8;
	mul.wide.u32 	%rd9, %r26, 4;
	add.s64 	%rd10, %rd4, %rd9;
	ld.global.f32 	%f1, [%rd10];
	mad.lo.s32 	%r27, %r9, %r3, %r6;
	mad.lo.s32 	%r28, %r27, %r12, %r4;
	mad.lo.s32 	%r29, %r28, %r13, %r5;
	mul.wide.u32 	%rd11, %r29, 4;
	add.s64 	%rd12, %rd5, %rd11;
	ld.global.f32 	%f2, [%rd12];
	mul.f32 	%f3, %f1, %f2;
	atom.global.add.f32 	%f4, [%rd8], %f3;
$L__BB0_2:
	ret;

}


// ===== COMPILED SASS (sm_100) =====

	.target	sm_100

	.elftype	@"ET_EXEC"


//--------------------- .note.nv.tkinfo           --------------------------
	.section	.note.nv.tkinfo,"",@"SHT_NOTE"
	.sectionflags	@"SHF_NOTE_NV_TKINFO"
	.tkinfo
        /*0018*/ 	.word	0x00000002
        /*0030*/ 	.string	""
        /*0030*/ 	.string	"ptxas"
        /*0030*/ 	.string	"Cuda compilation tools, release 13.0, V13.0.88"
        /*0030*/ 	.string	"Build cuda_13.0.r13.0/compiler.36424714_0"
        /*0030*/ 	.string	"-arch sm_100 -m 64 "



//--------------------- .note.nv.cuinfo           --------------------------
	.section	.note.nv.cuinfo,"",@"SHT_NOTE"
	.sectionflags	@"SHF_NOTE_NV_CUINFO"
        /*0018*/ 	.short	0x0002
        /*001a*/ 	.short	0x0064
        /*001c*/ 	.short	0x0082
	.zero		2


//--------------------- .nv.info                  --------------------------
	.section	.nv.info,"",@"SHT_CUDA_INFO"
	.align	4


	//----- nvinfo : EIATTR_REGCOUNT
	.align		4
        /*0000*/ 	.byte	0x04, 0x2f
        /*0002*/ 	.short	(.L_1 - .L_0)
	.align		4
.L_0:
        /*0004*/ 	.word	index@(_Z16convolution2d_chPKfS0_Pfjjjjjjjjjjjj)
        /*0008*/ 	.word	0x00000012


	//----- nvinfo : EIATTR_FRAME_SIZE
	.align		4
.L_1:
        /*000c*/ 	.byte	0x04, 0x11
        /*000e*/ 	.short	(.L_3 - .L_2)
	.align		4
.L_2:
        /*0010*/ 	.word	index@(_Z16convolution2d_chPKfS0_Pfjjjjjjjjjjjj)
        /*0014*/ 	.word	0x00000000


	//----- nvinfo : EIATTR_MIN_STACK_SIZE
	.align		4
.L_3:
        /*0018*/ 	.byte	0x04, 0x12
        /*001a*/ 	.short	(.L_5 - .L_4)
	.align		4
.L_4:
        /*001c*/ 	.word	index@(_Z16convolution2d_chPKfS0_Pfjjjjjjjjjjjj)
        /*0020*/ 	.word	0x00000000
.L_5:


//--------------------- .nv.compat                --------------------------
	.section	.nv.compat,"",@"SHT_CUDA_COMPAT_INFO"
	.align	4
        /*0000*/ 	.byte	0x02, 0x09, 0x00, 0x00, 0x02, 0x02, 0x01, 0x00, 0x02, 0x05, 0x05, 0x00, 0x03, 0x07, 0x01, 0x01
        /*0010*/ 	.byte	0x02, 0x03, 0x00, 0x00, 0x02, 0x06, 0x01, 0x00, 0x04, 0x0b, 0x08, 0x00, 0x09, 0x00, 0x00, 0x00
        /*0020*/ 	.byte	0x00, 0x00, 0x00, 0x00


//--------------------- .nv.info._Z16convolution2d_chPKfS0_Pfjjjjjjjjjjjj --------------------------
	.section	.nv.info._Z16convolution2d_chPKfS0_Pfjjjjjjjjjjjj,"",@"SHT_CUDA_INFO"
	.sectionflags	@""
	.align	4


	//----- nvinfo : EIATTR_CUDA_API_VERSION
	.align		4
        /*0000*/ 	.byte	0x04, 0x37
        /*0002*/ 	.short	(.L_7 - .L_6)
.L_6:
        /*0004*/ 	.word	0x00000082


	//----- nvinfo : EIATTR_KPARAM_INFO
	.align		4
.L_7:
        /*0008*/ 	.byte	0x04, 0x17
        /*000a*/ 	.short	(.L_9 - .L_8)
.L_8:
        /*000c*/ 	.word	0x00000000
        /*0010*/ 	.short	0x000e
        /*0012*/ 	.short	0x0044
        /*0014*/ 	.byte	0x00, 0xf0, 0x11, 0x00


	//----- nvinfo : EIATTR_KPARAM_INFO
	.align		4
.L_9:
        /*0018*/ 	.byte	0x04, 0x17
        /*001a*/ 	.short	(.L_11 - .L_10)
.L_10:
        /*001c*/ 	.word	0x00000000
        /*0020*/ 	.short	0x000d
        /*0022*/ 	.short	0x0040
        /*0024*/ 	.byte	0x00, 0xf0, 0x11, 0x00


	//----- nvinfo : EIATTR_KPARAM_INFO
	.align		4
.L_11:
        /*0028*/ 	.byte	0x04, 0x17
        /*002a*/ 	.short	(.L_13 - .L_12)
.L_12:
        /*002c*/ 	.word	0x00000000
        /*0030*/ 	.short	0x000c
        /*0032*/ 	.short	0x003c
        /*0034*/ 	.byte	0x00, 0xf0, 0x11, 0x00


	//----- nvinfo : EIATTR_KPARAM_INFO
	.align		4
.L_13:
        /*0038*/ 	.byte	0x04, 0x17
        /*003a*/ 	.short	(.L_15 - .L_14)
.L_14:
        /*003c*/ 	.word	0x00000000
        /*0040*/ 	.short	0x000b
        /*0042*/ 	.short	0x0038
        /*0044*/ 	.byte	0x00, 0xf0, 0x11, 0x00


	//----- nvinfo : EIATTR_KPARAM_INFO
	.align		4
.L_15:
        /*0048*/ 	.byte	0x04, 0x17
        /*004a*/ 	.short	(.L_17 - .L_16)
.L_16:
        /*004c*/ 	.word	0x00000000
        /*0050*/ 	.short	0x000a
        /*0052*/ 	.short	0x0034
        /*0054*/ 	.byte	0x00, 0xf0, 0x11, 0x00


	//----- nvinfo : EIATTR_KPARAM_INFO
	.align		4
.L_17:
        /*0058*/ 	.byte	0x04, 0x17
        /*005a*/ 	.short	(.L_19 - .L_18)
.L_18:
        /*005c*/ 	.word	0x00000000
        /*0060*/ 	.short	0x0009
        /*0062*/ 	.short	0x0030
        /*0064*/ 	.byte	0x00, 0xf0, 0x11, 0x00


	//----- nvinfo : EIATTR_KPARAM_INFO
	.align		4
.L_19:
        /*0068*/ 	.byte	0x04, 0x17
        /*006a*/ 	.short	(.L_21 - .L_20)
.L_20:
        /*006c*/ 	.word	0x00000000
        /*0070*/ 	.short	0x0008
        /*0072*/ 	.short	0x002c
        /*0074*/ 	.byte	0x00, 0xf0, 0x11, 0x00


	//----- nvinfo : EIATTR_KPARAM_INFO
	.align		4
.L_21:
        /*0078*/ 	.byte	0x04, 0x17
        /*007a*/ 	.short	(.L_23 - .L_22)
.L_22:
        /*007c*/ 	.word	0x00000000
        /*0080*/ 	.short	0x0007
        /*0082*/ 	.short	0x0028
        /*0084*/ 	.byte	0x00, 0xf0, 0x11, 0x00


	//----- nvinfo : EIATTR_KPARAM_INFO
	.align		4
.L_23:
        /*0088*/ 	.byte	0x04, 0x17
        /*008a*/ 	.short	(.L_25 - .L_24)
.L_24:
        /*008c*/ 	.word	0x00000000
        /*0090*/ 	.short	0x0006
        /*0092*/ 	.short	0x0024
        /*0094*/ 	.byte	0x00, 0xf0, 0x11, 0x00


	//----- nvinfo : EIATTR_KPARAM_INFO
	.align		4
.L_25:
        /*0098*/ 	.byte	0x04, 0x17
        /*009a*/ 	.short	(.L_27 - .L_26)
.L_26:
        /*009c*/ 	.word	0x00000000
        /*00a0*/ 	.short	0x0005
        /*00a2*/ 	.short	0x0020
        /*00a4*/ 	.byte	0x00, 0xf0, 0x11, 0x00


	//----- nvinfo : EIATTR_KPARAM_INFO
	.align		4
.L_27:
        /*00a8*/ 	.byte	0x04, 0x17
        /*00aa*/ 	.short	(.L_29 - .L_28)
.L_28:
        /*00ac*/ 	.word	0x00000000
        /*00b0*/ 	.short	0x0004
        /*00b2*/ 	.short	0x001c
        /*00b4*/ 	.byte	0x00, 0xf0, 0x11, 0x00


	//----- nvinfo : EIATTR_KPARAM_INFO
	.align		4
.L_29:
        /*00b8*/ 	.byte	0x04, 0x17
        /*00ba*/ 	.short	(.L_31 - .L_30)
.L_30:
        /*00bc*/ 	.word	0x00000000
        /*00c0*/ 	.short	0x0003
        /*00c2*/ 	.short	0x0018
        /*00c4*/ 	.byte	0x00, 0xf0, 0x11, 0x00


	//----- nvinfo : EIATTR_KPARAM_INFO
	.align		4
.L_31:
        /*00c8*/ 	.byte	0x04, 0x17
        /*00ca*/ 	.short	(.L_33 - .L_32)
.L_32:
        /*00cc*/ 	.word	0x00000000
        /*00d0*/ 	.short	0x0002
        /*00d2*/ 	.short	0x0010
        /*00d4*/ 	.byte	0x00, 0xf5, 0x21, 0x00


	//----- nvinfo : EIATTR_KPARAM_INFO
	.align		4
.L_33:
        /*00d8*/ 	.byte	0x04, 0x17
        /*00da*/ 	.short	(.L_35 - .L_34)
.L_34:
        /*00dc*/ 	.word	0x00000000
        /*00e0*/ 	.short	0x0001
        /*00e2*/ 	.short	0x0008
        /*00e4*/ 	.byte	0x00, 0xf5, 0x21, 0x00


	//----- nvinfo : EIATTR_KPARAM_INFO
	.align		4
.L_35:
        /*00e8*/ 	.byte	0x04, 0x17
        /*00ea*/ 	.short	(.L_37 - .L_36)
.L_36:
        /*00ec*/ 	.word	0x00000000
        /*00f0*/ 	.short	0x0000
        /*00f2*/ 	.short	0x0000
        /*00f4*/ 	.byte	0x00, 0xf5, 0x21, 0x00


	//----- nvinfo : EIATTR_SPARSE_MMA_MASK
	.align		4
.L_37:
        /*00f8*/ 	.byte	0x03, 0x50
        /*00fa*/ 	.short	0x0000


	//----- nvinfo : EIATTR_MAXREG_COUNT
	.align		4
        /*00fc*/ 	.byte	0x03, 0x1b
        /*00fe*/ 	.short	0x00ff


	//----- nvinfo : EIATTR_MERCURY_ISA_VERSION
	.align		4
        /*0100*/ 	.byte	0x03, 0x5f
        /*0102*/ 	.short	0x0101


	//----- nvinfo : EIATTR_VRC_CTA_INIT_COUNT
	.align		4
        /*0104*/ 	.byte	0x02, 0x4a
	.zero		1
	.zero		1


	//----- nvinfo : EIATTR_EXIT_INSTR_OFFSETS
	.align		4
        /*0108*/ 	.byte	0x04, 0x1c
        /*010a*/ 	.short	(.L_39 - .L_38)


	//   ....[0]....
.L_38:
        /*010c*/ 	.word	0x000001a0


	//   ....[1]....
        /*0110*/ 	.word	0x000002d0


	//----- nvinfo : EIATTR_CBANK_PARAM_SIZE
	.align		4
.L_39:
        /*0114*/ 	.byte	0x03, 0x19
        /*0116*/ 	.short	0x0048


	//----- nvinfo : EIATTR_PARAM_CBANK
	.align		4
        /*0118*/ 	.byte	0x04, 0x0a
        /*011a*/ 	.short	(.L_41 - .L_40)
	.align		4
.L_40:
        /*011c*/ 	.word	index@(.nv.constant0._Z16convolution2d_chPKfS0_Pfjjjjjjjjjjjj)
        /*0120*/ 	.short	0x0380
        /*0122*/ 	.short	0x0048


	//----- nvinfo : EIATTR_SW_WAR
	.align		4
.L_41:
        /*0124*/ 	.byte	0x04, 0x36
        /*0126*/ 	.short	(.L_43 - .L_42)
.L_42:
        /*0128*/ 	.word	0x00000008
.L_43:


//--------------------- .nv.callgraph             --------------------------
	.section	.nv.callgraph,"",@"SHT_CUDA_CALLGRAPH"
	.align	4
	.sectionentsize	8
	.align		4
        /*0000*/ 	.word	0x00000000
	.align		4
        /*0004*/ 	.word	0xffffffff
	.align		4
        /*0008*/ 	.word	0x00000000
	.align		4
        /*000c*/ 	.word	0xfffffffe
	.align		4
        /*0010*/ 	.word	0x00000000
	.align		4
        /*0014*/ 	.word	0xfffffffd
	.align		4
        /*0018*/ 	.word	0x00000000
	.align		4
        /*001c*/ 	.word	0xfffffffc


//--------------------- .text._Z16convolution2d_chPKfS0_Pfjjjjjjjjjjjj --------------------------
	.section	.text._Z16convolution2d_chPKfS0_Pfjjjjjjjjjjjj,"ax",@progbits
	.align	128
        .global         _Z16convolution2d_chPKfS0_Pfjjjjjjjjjjjj
        .type           _Z16convolution2d_chPKfS0_Pfjjjjjjjjjjjj,@function
        .size           _Z16convolution2d_chPKfS0_Pfjjjjjjjjjjjj,(.L_x_1 - _Z16convolution2d_chPKfS0_Pfjjjjjjjjjjjj)
        .other          _Z16convolution2d_chPKfS0_Pfjjjjjjjjjjjj,@"STO_CUDA_ENTRY STV_DEFAULT"
_Z16convolution2d_chPKfS0_Pfjjjjjjjjjjjj:
.text._Z16convolution2d_chPKfS0_Pfjjjjjjjjjjjj:
[----:B------:R-:W-:Y:S01]  /*0000*/  LDC R1, c[0x0][0x37c] ;  /* 0x0000df00ff017b82 */ /* 0x000fe20000000800 */
[----:B------:R-:W0:Y:S07]  /*0010*/  S2R R13, SR_CTAID.Z ;  /* 0x00000000000d7919 */ /* 0x000e2e0000002700 */
[----:B------:R-:W1:Y:S01]  /*0020*/  S2UR UR7, SR_CTAID.Y ;  /* 0x00000000000779c3 */ /* 0x000e620000002600 */
[----:B------:R-:W2:Y:S01]  /*0030*/  LDCU.64 UR4, c[0x0][0x3c0] ;  /* 0x00007800ff0477ac */ /* 0x000ea20008000a00 */
[----:B------:R-:W3:Y:S01]  /*0040*/  S2R R9, SR_TID.Z ;  /* 0x0000000000097919 */ /* 0x000ee20000002300 */
[----:B------:R-:W4:Y:S01]  /*0050*/  LDCU.128 UR8, c[0x0][0x3a0] ;  /* 0x00007400ff0877ac */ /* 0x000f220008000c00 */
[----:B------:R-:W4:Y:S04]  /*0060*/  S2R R12, SR_TID.Y ;  /* 0x00000000000c7919 */ /* 0x000f280000002200 */
[----:B------:R-:W1:Y:S01]  /*0070*/  LDC.64 R2, c[0x0][0x3b0] ;  /* 0x0000ec00ff027b82 */ /* 0x000e620000000a00 */
[----:B------:R-:W5:Y:S07]  /*0080*/  S2R R11, SR_TID.X ;  /* 0x00000000000b7919 */ /* 0x000f6e0000002100 */
[----:B------:R-:W0:Y:S08]  /*0090*/  LDC.64 R14, c[0x0][0x398] ;  /* 0x0000e600ff0e7b82 */ /* 0x000e300000000a00 */
[----:B------:R-:W2:Y:S08]  /*00a0*/  S2UR UR6, SR_CTAID.X ;  /* 0x00000000000679c3 */ /* 0x000eb00000002500 */
[----:B------:R-:W5:Y:S01]  /*00b0*/  LDC.64 R4, c[0x0][0x3b8] ;  /* 0x0000ee00ff047b82 */ /* 0x000f620000000a00 */
[----:B-1----:R-:W-:-:S04]  /*00c0*/  ISETP.LE.U32.AND P0, PT, R3, UR7, PT ;  /* 0x0000000703007c0c */ /* 0x002fc8000bf03070 */
[----:B0-----:R-:W-:-:S04]  /*00d0*/  ISETP.GE.U32.OR P0, PT, R13, R15, P0 ;  /* 0x0000000f0d00720c */ /* 0x001fc80000706470 */
[----:B--2---:R-:W-:Y:S01]  /*00e0*/  ISETP.LE.U32.OR P0, PT, R2, UR6, P0 ;  /* 0x0000000602007c0c */ /* 0x004fe20008703470 */
[----:B------:R-:W-:-:S03]  /*00f0*/  UIADD3 UR4, UPT, UPT, UR6, -UR4, URZ ;  /* 0x8000000406047290 */ /* 0x000fc6000fffe0ff */
[----:B---3--:R-:W-:-:S04]  /*0100*/  ISETP.GE.U32.OR P0, PT, R9, R14, P0 ;  /* 0x0000000e0900720c */ /* 0x008fc80000706470 */
[----:B----4-:R-:W-:Y:S01]  /*0110*/  ISETP.GE.U32.OR P0, PT, R12, UR11, P0 ;  /* 0x0000000b0c007c0c */ /* 0x010fe20008706470 */
[C---:B-----5:R-:W-:Y:S01]  /*0120*/  IMAD R0, R11.reuse, R4, UR4 ;  /* 0x000000040b007e24 */ /* 0x060fe2000f8e0204 */
[----:B------:R-:W-:Y:S02]  /*0130*/  UIADD3 UR4, UPT, UPT, UR7, -UR5, URZ ;  /* 0x8000000507047290 */ /* 0x000fe4000fffe0ff */
[----:B------:R-:W-:-:S04]  /*0140*/  ISETP.GE.U32.OR P0, PT, R11, UR10, P0 ;  /* 0x0000000a0b007c0c */ /* 0x000fc80008706470 */
[----:B------:R-:W-:Y:S01]  /*0150*/  ISETP.LT.OR P0, PT, R0, RZ, P0 ;  /* 0x000000ff0000720c */ /* 0x000fe20000701670 */
[----:B------:R-:W-:-:S03]  /*0160*/  IMAD R8, R12, R5, UR4 ;  /* 0x000000040c087e24 */ /* 0x000fc6000f8e0205 */
[----:B------:R-:W-:-:S04]  /*0170*/  ISETP.GE.U32.OR P0, PT, R0, UR8, P0 ;  /* 0x0000000800007c0c */ /* 0x000fc80008706470 */
[----:B------:R-:W-:-:S04]  /*0180*/  ISETP.LT.OR P0, PT, R8, RZ, P0 ;  /* 0x000000ff0800720c */ /* 0x000fc80000701670 */
[----:B------:R-:W-:-:S13]  /*0190*/  ISETP.GE.U32.OR P0, PT, R8, UR9, P0 ;  /* 0x0000000908007c0c */ /* 0x000fda0008706470 */
[----:B------:R-:W-:Y:S05]  /*01a0*/  @P0 EXIT ;  /* 0x000000000000094d */ /* 0x000fea0003800000 */
[----:B------:R-:W0:Y:S01]  /*01b0*/  LDC.64 R6, c[0x0][0x380] ;  /* 0x0000e000ff067b82 */ /* 0x000e220000000a00 */
[----:B------:R-:W1:Y:S01]  /*01c0*/  LDCU.64 UR4, c[0x0][0x358] ;  /* 0x00006b00ff0477ac */ /* 0x000e620008000a00 */
[----:B------:R-:W-:Y:S02]  /*01d0*/  IMAD R10, R13, R14, R9 ;  /* 0x0000000e0d0a7224 */ /* 0x000fe400078e0209 */
[----:B------:R-:W-:Y:S02]  /*01e0*/  IMAD R9, R9, UR8, R0 ;  /* 0x0000000809097c24 */ /* 0x000fe4000f8e0200 */
[----:B------:R-:W-:Y:S02]  /*01f0*/  IMAD R10, R10, UR10, R11 ;  /* 0x0000000a0a0a7c24 */ /* 0x000fe4000f8e020b */
[----:B------:R-:W2:Y:S01]  /*0200*/  LDC.64 R4, c[0x0][0x388] ;  /* 0x0000e200ff047b82 */ /* 0x000ea20000000a00 */
[----:B------:R-:W-:Y:S02]  /*0210*/  IMAD R9, R9, UR9, R8 ;  /* 0x0000000909097c24 */ /* 0x000fe4000f8e0208 */
[----:B------:R-:W-:-:S02]  /*0220*/  IMAD R11, R10, UR11, R12 ;  /* 0x0000000b0a0b7c24 */ /* 0x000fc4000f8e020c */
[----:B0-----:R-:W-:-:S03]  /*0230*/  IMAD.WIDE.U32 R6, R9, 0x4, R6 ;  /* 0x0000000409067825 */ /* 0x001fc600078e0006 */
[----:B------:R-:W0:Y:S03]  /*0240*/  LDC.64 R8, c[0x0][0x390] ;  /* 0x0000e400ff087b82 */ /* 0x000e260000000a00 */
[----:B-1----:R-:W3:Y:S01]  /*0250*/  LDG.E R6, desc[UR4][R6.64] ;  /* 0x0000000406067981 */ /* 0x002ee2000c1e1900 */
[----:B--2---:R-:W-:-:S06]  /*0260*/  IMAD.WIDE.U32 R4, R11, 0x4, R4 ;  /* 0x000000040b047825 */ /* 0x004fcc00078e0004 */
[----:B------:R-:W3:Y:S01]  /*0270*/  LDG.E R5, desc[UR4][R4.64] ;  /* 0x0000000404057981 */ /* 0x000ee2000c1e1900 */
[----:B------:R-:W-:-:S04]  /*0280*/  IMAD R2, R13, R2, UR6 ;  /* 0x000000060d027e24 */ /* 0x000fc8000f8e0202 */
[----:B------:R-:W-:-:S04]  /*0290*/  IMAD R3, R2, R3, UR7 ;  /* 0x0000000702037e24 */ /* 0x000fc8000f8e0203 */
[----:B0-----:R-:W-:-:S04]  /*02a0*/  IMAD.WIDE.U32 R2, R3, 0x4, R8 ;  /* 0x0000000403027825 */ /* 0x001fc800078e0008 */
[----:B---3--:R-:W-:-:S05]  /*02b0*/  FMUL R9, R6, R5 ;  /* 0x0000000506097220 */ /* 0x008fca0000400000 */
[----:B------:R-:W-:Y:S01]  /*02c0*/  REDG.E.ADD.F32.FTZ.RN.STRONG.GPU desc[UR4][R2.64], R9 ;  /* 0x00000009020079a6 */ /* 0x000fe2000c12f304 */
[----:B------:R-:W-:Y:S05]  /*02d0*/  EXIT ;  /* 0x000000000000794d */ /* 0x000fea0003800000 */
.L_x_0:
[----:B------:R-:W-:-:S00]  /*02e0*/  BRA `(.L_x_0) ;  /* 0xfffffffc00fc7947 */ /* 0x000fc0000383ffff */
[----:B------:R-:W-:-:S00]  /*02f0*/  NOP ;  /* 0x0000000000007918 */ /* 0x000fc00000000000 */
        /* <DEDUP_REMOVED lines=8> */
.L_x_1:


//--------------------- .nv.shared.reserved.0     --------------------------
	.section	.nv.shared.reserved.0,"aw",@nobits
	.weak		__nv_reservedSMEM_offset_0_alias
	.size		__nv_reservedSMEM_offset_0_alias, 0, 64
	.other		__nv_reservedSMEM_offset_0_alias,@"STO_CUDA_RESERVED_SHARED STV_DEFAULT"
__nv_reservedSMEM_offset_0_alias:
	.zero		0
	.zero		64


//--------------------- .nv.constant0._Z16convolution2d_chPKfS0_Pfjjjjjjjjjjjj --------------------------
	.section	.nv.constant0._Z16convolution2d_chPKfS0_Pfjjjjjjjjjjjj,"a",@progbits
	.sectionflags	@""
	.align	4
.nv.constant0._Z16convolution2d_chPKfS0_Pfjjjjjjjjjjjj:
	.zero		968


//--------------------- SYMBOLS --------------------------

	.type		.nv.reservedSmem.offset0,@object
	.size		.nv.reservedSmem.offset0,0x4
